//
// Generated by NVIDIA NVVM Compiler
//
// Compiler Build ID: CL-36424714
// Cuda compilation tools, release 13.0, V13.0.88
// Based on NVVM 20.0.0
//

.version 9.0
.target sm_100
.address_size 64

	// .globl	_Z8twodfuncPfS_S_fiii

.visible .entry _Z8twodfuncPfS_S_fiii(
	.param .u64 .ptr .align 1 _Z8twodfuncPfS_S_fiii_param_0,
	.param .u64 .ptr .align 1 _Z8twodfuncPfS_S_fiii_param_1,
	.param .u64 .ptr .align 1 _Z8twodfuncPfS_S_fiii_param_2,
	.param .f32 _Z8twodfuncPfS_S_fiii_param_3,
	.param .u32 _Z8twodfuncPfS_S_fiii_param_4,
	.param .u32 _Z8twodfuncPfS_S_fiii_param_5,
	.param .u32 _Z8twodfuncPfS_S_fiii_param_6
)
{
	.reg .pred 	%p<12>;
	.reg .b32 	%r<17>;
	.reg .b32 	%f<78>;
	.reg .b64 	%rd<37>;

	ld.param.u64 	%rd5, [_Z8twodfuncPfS_S_fiii_param_0];
	ld.param.u64 	%rd6, [_Z8twodfuncPfS_S_fiii_param_1];
	ld.param.u64 	%rd7, [_Z8twodfuncPfS_S_fiii_param_2];
	ld.param.f32 	%f5, [_Z8twodfuncPfS_S_fiii_param_3];
	ld.param.u32 	%r5, [_Z8twodfuncPfS_S_fiii_param_4];
	ld.param.u32 	%r6, [_Z8twodfuncPfS_S_fiii_param_5];
	ld.param.u32 	%r7, [_Z8twodfuncPfS_S_fiii_param_6];
	cvta.to.global.u64 	%rd1, %rd6;
	cvta.to.global.u64 	%rd2, %rd7;
	cvta.to.global.u64 	%rd3, %rd5;
	mov.u32 	%r8, %tid.x;
	mov.u32 	%r9, %ctaid.x;
	mov.u32 	%r10, %ntid.x;
	mad.lo.s32 	%r1, %r9, %r10, %r8;
	setp.ge.s32 	%p1, %r1, %r7;
	@%p1 bra 	$L__BB0_20;
	add.s32 	%r2, %r5, %r1;
	mul.wide.s32 	%rd8, %r2, 4;
	add.s64 	%rd9, %rd3, %rd8;
	ld.global.f32 	%f1, [%rd9];
	sub.s32 	%r11, %r1, %r5;
	mul.wide.s32 	%rd10, %r11, 4;
	add.s64 	%rd11, %rd3, %rd10;
	ld.global.f32 	%f2, [%rd11];
	mul.wide.s32 	%rd12, %r5, 4;
	add.s64 	%rd4, %rd11, %rd12;
	ld.global.f32 	%f3, [%rd4+-4];
	ld.global.f32 	%f4, [%rd4+4];
	setp.ne.s32 	%p2, %r1, 0;
	@%p2 bra 	$L__BB0_3;
	ld.global.f32 	%f70, [%rd3];
	ld.global.f32 	%f71, [%rd2];
	add.f32 	%f72, %f1, %f70;
	add.f32 	%f73, %f70, %f72;
	add.f32 	%f74, %f4, %f73;
	fma.rn.f32 	%f75, %f70, 0fC0800000, %f74;
	mul.f32 	%f76, %f5, %f75;
	fma.rn.f32 	%f77, %f71, %f76, %f70;
	st.global.f32 	[%rd1], %f77;
	bra.uni 	$L__BB0_20;
$L__BB0_3:
	mul.lo.s32 	%r3, %r6, %r5;
	add.s32 	%r12, %r3, -1;
	setp.ne.s32 	%p3, %r1, %r12;
	@%p3 bra 	$L__BB0_5;
	ld.global.f32 	%f62, [%rd4];
	mul.wide.s32 	%rd34, %r1, 4;
	add.s64 	%rd35, %rd2, %rd34;
	ld.global.f32 	%f63, [%rd35];
	add.f32 	%f64, %f2, %f62;
	add.f32 	%f65, %f62, %f64;
	add.f32 	%f66, %f3, %f65;
	fma.rn.f32 	%f67, %f62, 0fC0800000, %f66;
	mul.f32 	%f68, %f5, %f67;
	fma.rn.f32 	%f69, %f63, %f68, %f62;
	add.s64 	%rd36, %rd1, %rd34;
	st.global.f32 	[%rd36], %f69;
	bra.uni 	$L__BB0_20;
$L__BB0_5:
	setp.ne.s32 	%p4, %r2, %r3;
	@%p4 bra 	$L__BB0_8;
	rem.s32 	%r13, %r1, %r5;
	setp.ne.s32 	%p5, %r13, 0;
	@%p5 bra 	$L__BB0_8;
	ld.global.f32 	%f54, [%rd4];
	mul.wide.s32 	%rd31, %r1, 4;
	add.s64 	%rd32, %rd2, %rd31;
	ld.global.f32 	%f55, [%rd32];
	add.f32 	%f56, %f2, %f54;
	add.f32 	%f57, %f54, %f56;
	add.f32 	%f58, %f4, %f57;
	fma.rn.f32 	%f59, %f54, 0fC0800000, %f58;
	mul.f32 	%f60, %f5, %f59;
	fma.rn.f32 	%f61, %f55, %f60, %f54;
	add.s64 	%rd33, %rd1, %rd31;
	st.global.f32 	[%rd33], %f61;
	bra.uni 	$L__BB0_20;
$L__BB0_8:
	setp.ge.s32 	%p6, %r1, %r5;
	@%p6 bra 	$L__BB0_11;
	rem.s32 	%r15, %r1, %r5;
	add.s32 	%r16, %r5, -1;
	setp.ne.s32 	%p10, %r15, %r16;
	@%p10 bra 	$L__BB0_13;
	ld.global.f32 	%f46, [%rd4];
	mul.wide.s32 	%rd28, %r1, 4;
	add.s64 	%rd29, %rd2, %rd28;
	ld.global.f32 	%f47, [%rd29];
	add.f32 	%f48, %f1, %f46;
	add.f32 	%f49, %f46, %f48;
	add.f32 	%f50, %f3, %f49;
	fma.rn.f32 	%f51, %f46, 0fC0800000, %f50;
	mul.f32 	%f52, %f5, %f51;
	fma.rn.f32 	%f53, %f47, %f52, %f46;
	add.s64 	%rd30, %rd1, %rd28;
	st.global.f32 	[%rd30], %f53;
	bra.uni 	$L__BB0_20;
$L__BB0_11:
	setp.le.s32 	%p7, %r2, %r3;
	@%p7 bra 	$L__BB0_15;
$L__BB0_12:
	ld.global.f32 	%f38, [%rd4];
	mul.wide.s32 	%rd25, %r1, 4;
	add.s64 	%rd26, %rd2, %rd25;
	ld.global.f32 	%f39, [%rd26];
	add.f32 	%f40, %f2, %f38;
	add.f32 	%f41, %f3, %f40;
	add.f32 	%f42, %f4, %f41;
	fma.rn.f32 	%f43, %f38, 0fC0800000, %f42;
	mul.f32 	%f44, %f5, %f43;
	fma.rn.f32 	%f45, %f39, %f44, %f38;
	add.s64 	%rd27, %rd1, %rd25;
	st.global.f32 	[%rd27], %f45;
	bra.uni 	$L__BB0_20;
$L__BB0_13:
	setp.gt.s32 	%p11, %r2, %r3;
	@%p11 bra 	$L__BB0_12;
	ld.global.f32 	%f30, [%rd4];
	mul.wide.s32 	%rd22, %r1, 4;
	add.s64 	%rd23, %rd2, %rd22;
	ld.global.f32 	%f31, [%rd23];
	add.f32 	%f32, %f1, %f30;
	add.f32 	%f33, %f3, %f32;
	add.f32 	%f34, %f4, %f33;
	fma.rn.f32 	%f35, %f30, 0fC0800000, %f34;
	mul.f32 	%f36, %f5, %f35;
	fma.rn.f32 	%f37, %f31, %f36, %f30;
	add.s64 	%rd24, %rd1, %rd22;
	st.global.f32 	[%rd24], %f37;
	bra.uni 	$L__BB0_20;
$L__BB0_15:
	rem.s32 	%r4, %r1, %r5;
	setp.ne.s32 	%p8, %r4, 0;
	@%p8 bra 	$L__BB0_17;
	ld.global.f32 	%f22, [%rd4];
	mul.wide.s32 	%rd19, %r1, 4;
	add.s64 	%rd20, %rd2, %rd19;
	ld.global.f32 	%f23, [%rd20];
	add.f32 	%f24, %f1, %f22;
	add.f32 	%f25, %f2, %f24;
	add.f32 	%f26, %f4, %f25;
	fma.rn.f32 	%f27, %f22, 0fC0800000, %f26;
	mul.f32 	%f28, %f5, %f27;
	fma.rn.f32 	%f29, %f23, %f28, %f22;
	add.s64 	%rd21, %rd1, %rd19;
	st.global.f32 	[%rd21], %f29;
	bra.uni 	$L__BB0_20;
$L__BB0_17:
	add.s32 	%r14, %r5, -1;
	setp.ne.s32 	%p9, %r4, %r14;
	@%p9 bra 	$L__BB0_19;
	ld.global.f32 	%f14, [%rd4];
	mul.wide.s32 	%rd16, %r1, 4;
	add.s64 	%rd17, %rd2, %rd16;
	ld.global.f32 	%f15, [%rd17];
	add.f32 	%f16, %f1, %f14;
	add.f32 	%f17, %f3, %f16;
	add.f32 	%f18, %f2, %f17;
	fma.rn.f32 	%f19, %f14, 0fC0800000, %f18;
	mul.f32 	%f20, %f5, %f19;
	fma.rn.f32 	%f21, %f15, %f20, %f14;
	add.s64 	%rd18, %rd1, %rd16;
	st.global.f32 	[%rd18], %f21;
	bra.uni 	$L__BB0_20;
$L__BB0_19:
	ld.global.f32 	%f6, [%rd4];
	mul.wide.s32 	%rd13, %r1, 4;
	add.s64 	%rd14, %rd2, %rd13;
	ld.global.f32 	%f7, [%rd14];
	add.f32 	%f8, %f1, %f2;
	add.f32 	%f9, %f8, %f3;
	add.f32 	%f10, %f9, %f4;
	fma.rn.f32 	%f11, %f6, 0fC0800000, %f10;
	mul.f32 	%f12, %f5, %f11;
	fma.rn.f32 	%f13, %f7, %f12, %f6;
	add.s64 	%rd15, %rd1, %rd13;
	st.global.f32 	[%rd15], %f13;
$L__BB0_20:
	ret;

}
	// .globl	_Z10threedfuncPfS_S_fiiii
.visible .entry _Z10threedfuncPfS_S_fiiii(
	.param .u64 .ptr .align 1 _Z10threedfuncPfS_S_fiiii_param_0,
	.param .u64 .ptr .align 1 _Z10threedfuncPfS_S_fiiii_param_1,
	.param .u64 .ptr .align 1 _Z10threedfuncPfS_S_fiiii_param_2,
	.param .f32 _Z10threedfuncPfS_S_fiiii_param_3,
	.param .u32 _Z10threedfuncPfS_S_fiiii_param_4,
	.param .u32 _Z10threedfuncPfS_S_fiiii_param_5,
	.param .u32 _Z10threedfuncPfS_S_fiiii_param_6,
	.param .u32 _Z10threedfuncPfS_S_fiiii_param_7
)
{
	.reg .pred 	%p<8>;
	.reg .b32 	%r<17>;
	.reg .b32 	%f<30>;
	.reg .b64 	%rd<20>;

	ld.param.u64 	%rd5, [_Z10threedfuncPfS_S_fiiii_param_0];
	ld.param.u64 	%rd3, [_Z10threedfuncPfS_S_fiiii_param_1];
	ld.param.u64 	%rd4, [_Z10threedfuncPfS_S_fiiii_param_2];
	ld.param.f32 	%f14, [_Z10threedfuncPfS_S_fiiii_param_3];
	ld.param.u32 	%r6, [_Z10threedfuncPfS_S_fiiii_param_4];
	ld.param.u32 	%r7, [_Z10threedfuncPfS_S_fiiii_param_6];
	ld.param.u32 	%r8, [_Z10threedfuncPfS_S_fiiii_param_7];
	cvta.to.global.u64 	%rd1, %rd5;
	mov.u32 	%r9, %tid.x;
	mov.u32 	%r10, %ctaid.x;
	mov.u32 	%r11, %ntid.x;
	mad.lo.s32 	%r1, %r10, %r11, %r9;
	setp.ge.s32 	%p1, %r1, %r8;
	@%p1 bra 	$L__BB1_14;
	mul.wide.s32 	%rd6, %r1, 4;
	add.s64 	%rd2, %rd1, %rd6;
	ld.global.f32 	%f1, [%rd2];
	mul.lo.s32 	%r2, %r7, %r6;
	add.s32 	%r12, %r2, %r1;
	setp.ge.s32 	%p2, %r12, %r8;
	mov.f32 	%f24, %f1;
	@%p2 bra 	$L__BB1_3;
	mul.wide.s32 	%rd7, %r2, 4;
	add.s64 	%rd8, %rd2, %rd7;
	ld.global.f32 	%f24, [%rd8];
$L__BB1_3:
	sub.s32 	%r3, %r1, %r2;
	setp.lt.s32 	%p3, %r3, 0;
	mov.f32 	%f25, %f1;
	@%p3 bra 	$L__BB1_5;
	mul.wide.u32 	%rd9, %r3, 4;
	add.s64 	%rd10, %rd1, %rd9;
	ld.global.f32 	%f25, [%rd10];
$L__BB1_5:
	rem.s32 	%r13, %r1, %r2;
	div.s32 	%r4, %r13, %r6;
	setp.eq.s32 	%p4, %r4, 0;
	mov.f32 	%f26, %f1;
	@%p4 bra 	$L__BB1_7;
	sub.s32 	%r14, %r1, %r6;
	mul.wide.s32 	%rd11, %r14, 4;
	add.s64 	%rd12, %rd1, %rd11;
	ld.global.f32 	%f26, [%rd12];
$L__BB1_7:
	add.s32 	%r15, %r7, -1;
	setp.eq.s32 	%p5, %r4, %r15;
	mov.f32 	%f27, %f1;
	@%p5 bra 	$L__BB1_9;
	mul.wide.s32 	%rd13, %r6, 4;
	add.s64 	%rd14, %rd2, %rd13;
	ld.global.f32 	%f27, [%rd14];
$L__BB1_9:
	rem.s32 	%r5, %r1, %r6;
	setp.eq.s32 	%p6, %r5, 0;
	mov.f32 	%f28, %f1;
	@%p6 bra 	$L__BB1_11;
	ld.global.f32 	%f28, [%rd2+-4];
$L__BB1_11:
	add.s32 	%r16, %r6, -1;
	setp.eq.s32 	%p7, %r5, %r16;
	mov.f32 	%f29, %f1;
	@%p7 bra 	$L__BB1_13;
	ld.global.f32 	%f29, [%rd2+4];
$L__BB1_13:
	cvta.to.global.u64 	%rd15, %rd4;
	add.s64 	%rd17, %rd15, %rd6;
	ld.global.f32 	%f15, [%rd17];
	add.f32 	%f16, %f26, %f27;
	add.f32 	%f17, %f24, %f16;
	add.f32 	%f18, %f25, %f17;
	add.f32 	%f19, %f18, %f28;
	add.f32 	%f20, %f19, %f29;
	fma.rn.f32 	%f21, %f1, 0fC0C00000, %f20;
	mul.f32 	%f22, %f14, %f21;
	fma.rn.f32 	%f23, %f15, %f22, %f1;
	cvta.to.global.u64 	%rd18, %rd3;
	add.s64 	%rd19, %rd18, %rd6;
	st.global.f32 	[%rd19], %f23;
$L__BB1_14:
	ret;

}


// ===== COMPILED SASS (sm_100) =====

	.target	sm_100

	.elftype	@"ET_EXEC"


//--------------------- .note.nv.tkinfo           --------------------------
	.section	.note.nv.tkinfo,"",@"SHT_NOTE"
	.sectionflags	@"SHF_NOTE_NV_TKINFO"
	.tkinfo
        /*0018*/ 	.word	0x00000002
        /*0030*/ 	.string	""
        /*0030*/ 	.string	"ptxas"
        /*0030*/ 	.string	"Cuda compilation tools, release 13.0, V13.0.88"
        /*0030*/ 	.string	"Build cuda_13.0.r13.0/compiler.36424714_0"
        /*0030*/ 	.string	"-arch sm_100 -m 64 "



//--------------------- .note.nv.cuinfo           --------------------------
	.section	.note.nv.cuinfo,"",@"SHT_NOTE"
	.sectionflags	@"SHF_NOTE_NV_CUINFO"
        /*0018*/ 	.short	0x0002
        /*001a*/ 	.short	0x0064
        /*001c*/ 	.short	0x0082
	.zero		2


//--------------------- .nv.info                  --------------------------
	.section	.nv.info,"",@"SHT_CUDA_INFO"
	.align	4


	//----- nvinfo : EIATTR_REGCOUNT
	.align		4
        /*0000*/ 	.byte	0x04, 0x2f
        /*0002*/ 	.short	(.L_1 - .L_0)
	.align		4
.L_0:
        /*0004*/ 	.word	index@(_Z8twodfuncPfS_S_fiii)
        /*0008*/ 	.word	0x00000018


	//----- nvinfo : EIATTR_FRAME_SIZE
	.align		4
.L_1:
        /*000c*/ 	.byte	0x04, 0x11
        /*000e*/ 	.short	(.L_3 - .L_2)
	.align		4
.L_2:
        /*0010*/ 	.word	index@(_Z8twodfuncPfS_S_fiii)
        /*0014*/ 	.word	0x00000000


	//----- nvinfo : EIATTR_REGCOUNT
	.align		4
.L_3:
        /*0018*/ 	.byte	0x04, 0x2f
        /*001a*/ 	.short	(.L_5 - .L_4)
	.align		4
.L_4:
        /*001c*/ 	.word	index@(_Z10threedfuncPfS_S_fiiii)
        /*0020*/ 	.word	0x00000018


	//----- nvinfo : EIATTR_FRAME_SIZE
	.align		4
.L_5:
        /*0024*/ 	.byte	0x04, 0x11
        /*0026*/ 	.short	(.L_7 - .L_6)
	.align		4
.L_6:
        /*0028*/ 	.word	index@(_Z10threedfuncPfS_S_fiiii)
        /*002c*/ 	.word	0x00000000


	//----- nvinfo : EIATTR_MIN_STACK_SIZE
	.align		4
.L_7:
        /*0030*/ 	.byte	0x04, 0x12
        /*0032*/ 	.short	(.L_9 - .L_8)
	.align		4
.L_8:
        /*0034*/ 	.word	index@(_Z10threedfuncPfS_S_fiiii)
        /*0038*/ 	.word	0x00000000


	//----- nvinfo : EIATTR_MIN_STACK_SIZE
	.align		4
.L_9:
        /*003c*/ 	.byte	0x04, 0x12
        /*003e*/ 	.short	(.L_11 - .L_10)
	.align		4
.L_10:
        /*0040*/ 	.word	index@(_Z8twodfuncPfS_S_fiii)
        /*0044*/ 	.word	0x00000000
.L_11:


//--------------------- .nv.compat                --------------------------
	.section	.nv.compat,"",@"SHT_CUDA_COMPAT_INFO"
	.align	4
        /*0000*/ 	.byte	0x02, 0x09, 0x00, 0x00, 0x02, 0x02, 0x01, 0x00, 0x02, 0x05, 0x05, 0x00, 0x03, 0x07, 0x01, 0x01
        /*0010*/ 	.byte	0x02, 0x03, 0x00, 0x00, 0x02, 0x06, 0x01, 0x00, 0x04, 0x0b, 0x08, 0x00, 0x09, 0x00, 0x00, 0x00
        /*0020*/ 	.byte	0x00, 0x00, 0x00, 0x00


//--------------------- .nv.info._Z10threedfuncPfS_S_fiiii --------------------------
	.section	.nv.info._Z10threedfuncPfS_S_fiiii,"",@"SHT_CUDA_INFO"
	.sectionflags	@""
	.align	4


	//----- nvinfo : EIATTR_CUDA_API_VERSION
	.align		4
        /*0000*/ 	.byte	0x04, 0x37
        /*0002*/ 	.short	(.L_13 - .L_12)
.L_12:
        /*0004*/ 	.word	0x00000082


	//----- nvinfo : EIATTR_KPARAM_INFO
	.align		4
.L_13:
        /*0008*/ 	.byte	0x04, 0x17
        /*000a*/ 	.short	(.L_15 - .L_14)
.L_14:
        /*000c*/ 	.word	0x00000000
        /*0010*/ 	.short	0x0007
        /*0012*/ 	.short	0x0028
        /*0014*/ 	.byte	0x00, 0xf0, 0x11, 0x00


	//----- nvinfo : EIATTR_KPARAM_INFO
	.align		4
.L_15:
        /*0018*/ 	.byte	0x04, 0x17
        /*001a*/ 	.short	(.L_17 - .L_16)
.L_16:
        /*001c*/ 	.word	0x00000000
        /*0020*/ 	.short	0x0006
        /*0022*/ 	.short	0x0024
        /*0024*/ 	.byte	0x00, 0xf0, 0x11, 0x00


	//----- nvinfo : EIATTR_KPARAM_INFO
	.align		4
.L_17:
        /*0028*/ 	.byte	0x04, 0x17
        /*002a*/ 	.short	(.L_19 - .L_18)
.L_18:
        /*002c*/ 	.word	0x00000000
        /*0030*/ 	.short	0x0005
        /*0032*/ 	.short	0x0020
        /*0034*/ 	.byte	0x00, 0xf0, 0x11, 0x00


	//----- nvinfo : EIATTR_KPARAM_INFO
	.align		4
.L_19:
        /*0038*/ 	.byte	0x04, 0x17
        /*003a*/ 	.short	(.L_21 - .L_20)
.L_20:
        /*003c*/ 	.word	0x00000000
        /*0040*/ 	.short	0x0004
        /*0042*/ 	.short	0x001c
        /*0044*/ 	.byte	0x00, 0xf0, 0x11, 0x00


	//----- nvinfo : EIATTR_KPARAM_INFO
	.align		4
.L_21:
        /*0048*/ 	.byte	0x04, 0x17
        /*004a*/ 	.short	(.L_23 - .L_22)
.L_22:
        /*004c*/ 	.word	0x00000000
        /*0050*/ 	.short	0x0003
        /*0052*/ 	.short	0x0018
        /*0054*/ 	.byte	0x00, 0xf0, 0x11, 0x00


	//----- nvinfo : EIATTR_KPARAM_INFO
	.align		4
.L_23:
        /*0058*/ 	.byte	0x04, 0x17
        /*005a*/ 	.short	(.L_25 - .L_24)
.L_24:
        /*005c*/ 	.word	0x00000000
        /*0060*/ 	.short	0x0002
        /*0062*/ 	.short	0x0010
        /*0064*/ 	.byte	0x00, 0xf5, 0x21, 0x00


	//----- nvinfo : EIATTR_KPARAM_INFO
	.align		4
.L_25:
        /*0068*/ 	.byte	0x04, 0x17
        /*006a*/ 	.short	(.L_27 - .L_26)
.L_26:
        /*006c*/ 	.word	0x00000000
        /*0070*/ 	.short	0x0001
        /*0072*/ 	.short	0x0008
        /*0074*/ 	.byte	0x00, 0xf5, 0x21, 0x00


	//----- nvinfo : EIATTR_KPARAM_INFO
	.align		4
.L_27:
        /*0078*/ 	.byte	0x04, 0x17
        /*007a*/ 	.short	(.L_29 - .L_28)
.L_28:
        /*007c*/ 	.word	0x00000000
        /*0080*/ 	.short	0x0000
        /*0082*/ 	.short	0x0000
        /*0084*/ 	.byte	0x00, 0xf5, 0x21, 0x00


	//----- nvinfo : EIATTR_SPARSE_MMA_MASK
	.align		4
.L_29:
        /*0088*/ 	.byte	0x03, 0x50
        /*008a*/ 	.short	0x0000


	//----- nvinfo : EIATTR_MAXREG_COUNT
	.align		4
        /*008c*/ 	.byte	0x03, 0x1b
        /*008e*/ 	.short	0x00ff


	//----- nvinfo : EIATTR_MERCURY_ISA_VERSION
	.align		4
        /*0090*/ 	.byte	0x03, 0x5f
        /*0092*/ 	.short	0x0101


	//----- nvinfo : EIATTR_VRC_CTA_INIT_COUNT
	.align		4
        /*0094*/ 	.byte	0x02, 0x4a
	.zero		1
	.zero		1


	//----- nvinfo : EIATTR_EXIT_INSTR_OFFSETS
	.align		4
        /*0098*/ 	.byte	0x04, 0x1c
        /*009a*/ 	.short	(.L_31 - .L_30)


	//   ....[0]....
.L_30:
        /*009c*/ 	.word	0x00000070


	//   ....[1]....
        /*00a0*/ 	.word	0x00000710


	//----- nvinfo : EIATTR_CBANK_PARAM_SIZE
	.align		4
.L_31:
        /*00a4*/ 	.byte	0x03, 0x19
        /*00a6*/ 	.short	0x002c


	//----- nvinfo : EIATTR_PARAM_CBANK
	.align		4
        /*00a8*/ 	.byte	0x04, 0x0a
        /*00aa*/ 	.short	(.L_33 - .L_32)
	.align		4
.L_32:
        /*00ac*/ 	.word	index@(.nv.constant0._Z10threedfuncPfS_S_fiiii)
        /*00b0*/ 	.short	0x0380
        /*00b2*/ 	.short	0x002c


	//----- nvinfo : EIATTR_SW_WAR
	.align		4
.L_33:
        /*00b4*/ 	.byte	0x04, 0x36
        /*00b6*/ 	.short	(.L_35 - .L_34)
.L_34:
        /*00b8*/ 	.word	0x00000008
.L_35:


//--------------------- .nv.info._Z8twodfuncPfS_S_fiii --------------------------
	.section	.nv.info._Z8twodfuncPfS_S_fiii,"",@"SHT_CUDA_INFO"
	.sectionflags	@""
	.align	4


	//----- nvinfo : EIATTR_CUDA_API_VERSION
	.align		4
        /*0000*/ 	.byte	0x04, 0x37
        /*0002*/ 	.short	(.L_37 - .L_36)
.L_36:
        /*0004*/ 	.word	0x00000082


	//----- nvinfo : EIATTR_KPARAM_INFO
	.align		4
.L_37:
        /*0008*/ 	.byte	0x04, 0x17
        /*000a*/ 	.short	(.L_39 - .L_38)
.L_38:
        /*000c*/ 	.word	0x00000000
        /*0010*/ 	.short	0x0006
        /*0012*/ 	.short	0x0024
        /*0014*/ 	.byte	0x00, 0xf0, 0x11, 0x00


	//----- nvinfo : EIATTR_KPARAM_INFO
	.align		4
.L_39:
        /*0018*/ 	.byte	0x04, 0x17
        /*001a*/ 	.short	(.L_41 - .L_40)
.L_40:
        /*001c*/ 	.word	0x00000000
        /*0020*/ 	.short	0x0005
        /*0022*/ 	.short	0x0020
        /*0024*/ 	.byte	0x00, 0xf0, 0x11, 0x00


	//----- nvinfo : EIATTR_KPARAM_INFO
	.align		4
.L_41:
        /*0028*/ 	.byte	0x04, 0x17
        /*002a*/ 	.short	(.L_43 - .L_42)
.L_42:
        /*002c*/ 	.word	0x00000000
        /*0030*/ 	.short	0x0004
        /*0032*/ 	.short	0x001c
        /*0034*/ 	.byte	0x00, 0xf0, 0x11, 0x00


	//----- nvinfo : EIATTR_KPARAM_INFO
	.align		4
.L_43:
        /*0038*/ 	.byte	0x04, 0x17
        /*003a*/ 	.short	(.L_45 - .L_44)
.L_44:
        /*003c*/ 	.word	0x00000000
        /*0040*/ 	.short	0x0003
        /*0042*/ 	.short	0x0018
        /*0044*/ 	.byte	0x00, 0xf0, 0x11, 0x00


	//----- nvinfo : EIATTR_KPARAM_INFO
	.align		4
.L_45:
        /*0048*/ 	.byte	0x04, 0x17
        /*004a*/ 	.short	(.L_47 - .L_46)
.L_46:
        /*004c*/ 	.word	0x00000000
        /*0050*/ 	.short	0x0002
        /*0052*/ 	.short	0x0010
        /*0054*/ 	.byte	0x00, 0xf5, 0x21, 0x00


	//----- nvinfo : EIATTR_KPARAM_INFO
	.align		4
.L_47:
        /*0058*/ 	.byte	0x04, 0x17
        /*005a*/ 	.short	(.L_49 - .L_48)
.L_48:
        /*005c*/ 	.word	0x00000000
        /*0060*/ 	.short	0x0001
        /*0062*/ 	.short	0x0008
        /*0064*/ 	.byte	0x00, 0xf5, 0x21, 0x00


	//----- nvinfo : EIATTR_KPARAM_INFO
	.align		4
.L_49:
        /*0068*/ 	.byte	0x04, 0x17
        /*006a*/ 	.short	(.L_51 - .L_50)
.L_50:
        /*006c*/ 	.word	0x00000000
        /*0070*/ 	.short	0x0000
        /*0072*/ 	.short	0x0000
        /*0074*/ 	.byte	0x00, 0xf5, 0x21, 0x00


	//----- nvinfo : EIATTR_SPARSE_MMA_MASK
	.align		4
.L_51:
        /*0078*/ 	.byte	0x03, 0x50
        /*007a*/ 	.short	0x0000


	//----- nvinfo : EIATTR_MAXREG_COUNT
	.align		4
        /*007c*/ 	.byte	0x03, 0x1b
        /*007e*/ 	.short	0x00ff


	//----- nvinfo : EIATTR_MERCURY_ISA_VERSION
	.align		4
        /*0080*/ 	.byte	0x03, 0x5f
        /*0082*/ 	.short	0x0101


	//----- nvinfo : EIATTR_VRC_CTA_INIT_COUNT
	.align		4
        /*0084*/ 	.byte	0x02, 0x4a
	.zero		1
	.zero		1


	//----- nvinfo : EIATTR_EXIT_INSTR_OFFSETS
	.align		4
        /*0088*/ 	.byte	0x04, 0x1c
        /*008a*/ 	.short	(.L_53 - .L_52)


	//   ....[0]....
.L_52:
        /*008c*/ 	.word	0x00000070


	//   ....[1]....
        /*0090*/ 	.word	0x00000220


	//   ....[2]....
        /*0094*/ 	.word	0x00000360


	//   ....[3]....
        /*0098*/ 	.word	0x00000600


	//   ....[4]....
        /*009c*/ 	.word	0x000008c0


	//   ....[5]....
        /*00a0*/ 	.word	0x000009d0


	//   ....[6]....
        /*00a4*/ 	.word	0x00000af0


	//   ....[7]....
        /*00a8*/ 	.word	0x00000d60


	//   ....[8]....
        /*00ac*/ 	.word	0x00000e80


	//   ....[9]....
        /*00b0*/ 	.word	0x00000f70


	//----- nvinfo : EIATTR_CRS_STACK_SIZE
	.align		4
.L_53:
        /*00b4*/ 	.byte	0x04, 0x1e
        /*00b6*/ 	.short	(.L_55 - .L_54)
.L_54:
        /*00b8*/ 	.word	0x00000000


	//----- nvinfo : EIATTR_CBANK_PARAM_SIZE
	.align		4
.L_55:
        /*00bc*/ 	.byte	0x03, 0x19
        /*00be*/ 	.short	0x0028


	//----- nvinfo : EIATTR_PARAM_CBANK
	.align		4
        /*00c0*/ 	.byte	0x04, 0x0a
        /*00c2*/ 	.short	(.L_57 - .L_56)
	.align		4
.L_56:
        /*00c4*/ 	.word	index@(.nv.constant0._Z8twodfuncPfS_S_fiii)
        /*00c8*/ 	.short	0x0380
        /*00ca*/ 	.short	0x0028


	//----- nvinfo : EIATTR_SW_WAR
	.align		4
.L_57:
        /*00cc*/ 	.byte	0x04, 0x36
        /*00ce*/ 	.short	(.L_59 - .L_58)
.L_58:
        /*00d0*/ 	.word	0x00000008
.L_59:


//--------------------- .nv.callgraph             --------------------------
	.section	.nv.callgraph,"",@"SHT_CUDA_CALLGRAPH"
	.align	4
	.sectionentsize	8
	.align		4
        /*0000*/ 	.word	0x00000000
	.align		4
        /*0004*/ 	.word	0xffffffff
	.align		4
        /*0008*/ 	.word	0x00000000
	.align		4
        /*000c*/ 	.word	0xfffffffe
	.align		4
        /*0010*/ 	.word	0x00000000
	.align		4
        /*0014*/ 	.word	0xfffffffd
	.align		4
        /*0018*/ 	.word	0x00000000
	.align		4
        /*001c*/ 	.word	0xfffffffc


//--------------------- .text._Z10threedfuncPfS_S_fiiii --------------------------
	.section	.text._Z10threedfuncPfS_S_fiiii,"ax",@progbits
	.align	128
        .global         _Z10threedfuncPfS_S_fiiii
        .type           _Z10threedfuncPfS_S_fiiii,@function
        .size           _Z10threedfuncPfS_S_fiiii,(.L_x_12 - _Z10threedfuncPfS_S_fiiii)
        .other          _Z10threedfuncPfS_S_fiiii,@"STO_CUDA_ENTRY STV_DEFAULT"
_Z10threedfuncPfS_S_fiiii:
.text._Z10threedfuncPfS_S_fiiii:
[----:B------:R-:W-:Y:S01]  /*0000*/  LDC R1, c[0x0][0x37c] ;  /* 0x0000df00ff017b82 */ /* 0x000fe20000000800 */
[----:B------:R-:W0:Y:S07]  /*0010*/  S2R R7, SR_TID.X ;  /* 0x0000000000077919 */ /* 0x000e2e0000002100 */
[----:B------:R-:W0:Y:S01]  /*0020*/  S2UR UR4, SR_CTAID.X ;  /* 0x00000000000479c3 */ /* 0x000e220000002500 */
[----:B------:R-:W1:Y:S07]  /*0030*/  LDCU UR5, c[0x0][0x3a8] ;  /* 0x00007500ff0577ac */ /* 0x000e6e0008000800 */
[----:B------:R-:W0:Y:S02]  /*0040*/  LDC R0, c[0x0][0x360] ;  /* 0x0000d800ff007b82 */ /* 0x000e240000000800 */
[----:B0-----:R-:W-:-:S05]  /*0050*/  IMAD R7, R0, UR4, R7 ;  /* 0x0000000400077c24 */ /* 0x001fca000f8e0207 */
[----:B-1----:R-:W-:-:S13]  /*0060*/  ISETP.GE.AND P0, PT, R7, UR5, PT ;  /* 0x0000000507007c0c */ /* 0x002fda000bf06270 */
[----:B------:R-:W-:Y:S05]  /*0070*/  @P0 EXIT ;  /* 0x000000000000094d */ /* 0x000fea0003800000 */
[----:B------:R-:W0:Y:S01]  /*0080*/  LDC.64 R4, c[0x0][0x380] ;  /* 0x0000e000ff047b82 */ /* 0x000e220000000a00 */
[----:B------:R-:W1:Y:S01]  /*0090*/  LDCU.64 UR6, c[0x0][0x358] ;  /* 0x00006b00ff0677ac */ /* 0x000e620008000a00 */
[----:B------:R-:W2:Y:S06]  /*00a0*/  LDCU UR4, c[0x0][0x3a4] ;  /* 0x00007480ff0477ac */ /* 0x000eac0008000800 */
[----:B------:R-:W2:Y:S01]  /*00b0*/  LDC R8, c[0x0][0x39c] ;  /* 0x0000e700ff087b82 */ /* 0x000ea20000000800 */
[----:B0-----:R-:W-:-:S05]  /*00c0*/  IMAD.WIDE R2, R7, 0x4, R4 ;  /* 0x0000000407027825 */ /* 0x001fca00078e0204 */
[----:B-1----:R-:W3:Y:S01]  /*00d0*/  LDG.E R0, desc[UR6][R2.64] ;  /* 0x0000000602007981 */ /* 0x002ee2000c1e1900 */
[----:B------:R-:W-:Y:S01]  /*00e0*/  IABS R16, R7 ;  /* 0x0000000700107213 */ /* 0x000fe20000000000 */
[----:B--2---:R-:W-:Y:S01]  /*00f0*/  IMAD R6, R8, UR4, RZ ;  /* 0x0000000408067c24 */ /* 0x004fe2000f8e02ff */
[----:B------:R-:W-:Y:S01]  /*0100*/  IABS R9, R8 ;  /* 0x0000000800097213 */ /* 0x000fe20000000000 */
[----:B------:R-:W-:Y:S01]  /*0110*/  UIADD3 UR4, UPT, UPT, UR4, -0x1, URZ ;  /* 0xffffffff04047890 */ /* 0x000fe2000fffe0ff */
[----:B------:R-:W-:Y:S02]  /*0120*/  ISETP.GE.AND P3, PT, R7, RZ, PT ;  /* 0x000000ff0700720c */ /* 0x000fe40003f66270 */
[-C--:B------:R-:W-:Y:S01]  /*0130*/  IABS R10, R6.reuse ;  /* 0x00000006000a7213 */ /* 0x080fe20000000000 */
[----:B------:R-:W0:Y:S01]  /*0140*/  I2F.RP R14, R9 ;  /* 0x00000009000e7306 */ /* 0x000e220000209400 */
[----:B------:R-:W-:-:S07]  /*0150*/  IABS R17, R6 ;  /* 0x0000000600117213 */ /* 0x000fce0000000000 */
[----:B------:R-:W1:Y:S08]  /*0160*/  I2F.RP R11, R10 ;  /* 0x0000000a000b7306 */ /* 0x000e700000209400 */
[----:B0-----:R-:W-:Y:S08]  /*0170*/  MUFU.RCP R14, R14 ;  /* 0x0000000e000e7308 */ /* 0x001ff00000001000 */
[----:B-1----:R-:W0:Y:S02]  /*0180*/  MUFU.RCP R11, R11 ;  /* 0x0000000b000b7308 */ /* 0x002e240000001000 */
[----:B0-----:R-:W-:Y:S01]  /*0190*/  VIADD R12, R11, 0xffffffe ;  /* 0x0ffffffe0b0c7836 */ /* 0x001fe20000000000 */
[----:B------:R-:W-:-:S02]  /*01a0*/  IADD3 R11, PT, PT, RZ, -R17, RZ ;  /* 0x80000011ff0b7210 */ /* 0x000fc40007ffe0ff */
[----:B------:R-:W-:-:S03]  /*01b0*/  IADD3 R17, PT, PT, R7, -R6, RZ ;  /* 0x8000000607117210 */ /* 0x000fc60007ffe0ff */
[----:B------:R0:W1:Y:S02]  /*01c0*/  F2I.FTZ.U32.TRUNC.NTZ R13, R12 ;  /* 0x0000000c000d7305 */ /* 0x000064000021f000 */
[----:B0-----:R-:W-:Y:S02]  /*01d0*/  HFMA2 R12, -RZ, RZ, 0, 0 ;  /* 0x00000000ff0c7431 */ /* 0x001fe400000001ff */
[----:B-1----:R-:W-:-:S04]  /*01e0*/  IMAD.MOV R15, RZ, RZ, -R13 ;  /* 0x000000ffff0f7224 */ /* 0x002fc800078e0a0d */
[----:B------:R-:W-:-:S04]  /*01f0*/  IMAD R15, R15, R10, RZ ;  /* 0x0000000a0f0f7224 */ /* 0x000fc800078e02ff */
[----:B------:R-:W-:-:S04]  /*0200*/  IMAD.HI.U32 R13, R13, R15, R12 ;  /* 0x0000000f0d0d7227 */ /* 0x000fc800078e000c */
[----:B------:R-:W-:-:S04]  /*0210*/  IMAD.MOV.U32 R12, RZ, RZ, R16 ;  /* 0x000000ffff0c7224 */ /* 0x000fc800078e0010 */
[----:B------:R-:W-:-:S04]  /*0220*/  IMAD.HI.U32 R13, R13, R12, RZ ;  /* 0x0000000c0d0d7227 */ /* 0x000fc800078e00ff */
[----:B------:R-:W-:Y:S01]  /*0230*/  IMAD R13, R13, R11, R12 ;  /* 0x0000000b0d0d7224 */ /* 0x000fe200078e020c */
[----:B------:R-:W-:-:S04]  /*0240*/  IADD3 R11, PT, PT, R14, 0xffffffe, RZ ;  /* 0x0ffffffe0e0b7810 */ /* 0x000fc80007ffe0ff */
[----:B------:R-:W-:Y:S02]  /*0250*/  ISETP.GT.U32.AND P0, PT, R10, R13, PT ;  /* 0x0000000d0a00720c */ /* 0x000fe40003f04070 */
[----:B------:R-:W0:Y:S11]  /*0260*/  F2I.FTZ.U32.TRUNC.NTZ R11, R11 ;  /* 0x0000000b000b7305 */ /* 0x000e36000021f000 */
[----:B------:R-:W-:Y:S01]  /*0270*/  @!P0 IMAD.IADD R13, R13, 0x1, -R10 ;  /* 0x000000010d0d8824 */ /* 0x000fe200078e0a0a */
[----:B------:R-:W-:-:S04]  /*0280*/  ISETP.NE.AND P0, PT, R6, RZ, PT ;  /* 0x000000ff0600720c */ /* 0x000fc80003f05270 */
[----:B------:R-:W-:-:S13]  /*0290*/  ISETP.GT.U32.AND P1, PT, R10, R13, PT ;  /* 0x0000000d0a00720c */ /* 0x000fda0003f24070 */
[----:B------:R-:W-:Y:S01]  /*02a0*/  @!P1 IMAD.IADD R13, R13, 0x1, -R10 ;  /* 0x000000010d0d9824 */ /* 0x000fe200078e0a0a */
[----:B0-----:R-:W-:-:S03]  /*02b0*/  IADD3 R10, PT, PT, RZ, -R11, RZ ;  /* 0x8000000bff0a7210 */ /* 0x001fc60007ffe0ff */
[----:B------:R-:W-:Y:S01]  /*02c0*/  @!P3 IMAD.MOV R13, RZ, RZ, -R13 ;  /* 0x000000ffff0db224 */ /* 0x000fe200078e0a0d */
[----:B------:R-:W-:Y:S01]  /*02d0*/  @!P0 LOP3.LUT R13, RZ, R6, RZ, 0x33, !PT ;  /* 0x00000006ff0d8212 */ /* 0x000fe200078e33ff */
[----:B------:R-:W-:Y:S01]  /*02e0*/  IMAD R15, R10, R9, RZ ;  /* 0x000000090a0f7224 */ /* 0x000fe200078e02ff */
[----:B------:R-:W-:Y:S02]  /*02f0*/  MOV R10, RZ ;  /* 0x000000ff000a7202 */ /* 0x000fe40000000f00 */
[----:B------:R-:W-:Y:S02]  /*0300*/  IABS R14, R13 ;  /* 0x0000000d000e7213 */ /* 0x000fe40000000000 */
[----:B------:R-:W-:Y:S01]  /*0310*/  LOP3.LUT R13, R13, R8, RZ, 0x3c, !PT ;  /* 0x000000080d0d7212 */ /* 0x000fe200078e3cff */
[----:B------:R-:W-:-:S03]  /*0320*/  IMAD.HI.U32 R11, R11, R15, R10 ;  /* 0x0000000f0b0b7227 */ /* 0x000fc600078e000a */
[----:B------:R-:W-:-:S03]  /*0330*/  ISETP.GE.AND P0, PT, R13, RZ, PT ;  /* 0x000000ff0d00720c */ /* 0x000fc60003f06270 */
[----:B------:R-:W-:-:S04]  /*0340*/  IMAD.HI.U32 R10, R11, R14, RZ ;  /* 0x0000000e0b0a7227 */ /* 0x000fc800078e00ff */
[----:B------:R-:W-:Y:S02]  /*0350*/  IMAD.MOV R15, RZ, RZ, -R10 ;  /* 0x000000ffff0f7224 */ /* 0x000fe400078e0a0a */
[----:B------:R-:W-:-:S04]  /*0360*/  IMAD.HI.U32 R11, R11, R12, RZ ;  /* 0x0000000c0b0b7227 */ /* 0x000fc800078e00ff */
[----:B------:R-:W-:Y:S01]  /*0370*/  IMAD R14, R9, R15, R14 ;  /* 0x0000000f090e7224 */ /* 0x000fe200078e020e */
[----:B------:R-:W-:-:S04]  /*0380*/  IADD3 R11, PT, PT, -R11, RZ, RZ ;  /* 0x000000ff0b0b7210 */ /* 0x000fc80007ffe1ff */
[C---:B------:R-:W-:Y:S01]  /*0390*/  ISETP.GT.U32.AND P2, PT, R9.reuse, R14, PT ;  /* 0x0000000e0900720c */ /* 0x040fe20003f44070 */
[----:B------:R-:W-:Y:S01]  /*03a0*/  IMAD R12, R9, R11, R12 ;  /* 0x0000000b090c7224 */ /* 0x000fe200078e020c */
[----:B------:R-:W-:-:S04]  /*03b0*/  LOP3.LUT R11, RZ, R8, RZ, 0x33, !PT ;  /* 0x00000008ff0b7212 */ /* 0x000fc800078e33ff */
[----:B------:R-:W-:-:S07]  /*03c0*/  ISETP.GT.U32.AND P4, PT, R9, R12, PT ;  /* 0x0000000c0900720c */ /* 0x000fce0003f84070 */
[----:B------:R-:W-:Y:S01]  /*03d0*/  @!P2 IMAD.IADD R14, R14, 0x1, -R9 ;  /* 0x000000010e0ea824 */ /* 0x000fe200078e0a09 */
[----:B------:R-:W-:-:S04]  /*03e0*/  @!P2 IADD3 R10, PT, PT, R10, 0x1, RZ ;  /* 0x000000010a0aa810 */ /* 0x000fc80007ffe0ff */
[-C--:B------:R-:W-:Y:S02]  /*03f0*/  ISETP.GE.U32.AND P1, PT, R14, R9.reuse, PT ;  /* 0x000000090e00720c */ /* 0x080fe40003f26070 */
[----:B------:R-:W-:-:S04]  /*0400*/  @!P4 IADD3 R12, PT, PT, R12, -R9, RZ ;  /* 0x800000090c0cc210 */ /* 0x000fc80007ffe0ff */
[----:B------:R-:W-:-:S07]  /*0410*/  ISETP.GT.U32.AND P4, PT, R9, R12, PT ;  /* 0x0000000c0900720c */ /* 0x000fce0003f84070 */
[----:B------:R-:W-:Y:S01]  /*0420*/  @P1 VIADD R10, R10, 0x1 ;  /* 0x000000010a0a1836 */ /* 0x000fe20000000000 */
[----:B------:R-:W-:-:S03]  /*0430*/  ISETP.NE.AND P1, PT, R8, RZ, PT ;  /* 0x000000ff0800720c */ /* 0x000fc60003f25270 */
[----:B------:R-:W-:Y:S02]  /*0440*/  @!P0 IMAD.MOV R10, RZ, RZ, -R10 ;  /* 0x000000ffff0a8224 */ /* 0x000fe400078e0a0a */
[----:B------:R-:W-:Y:S01]  /*0450*/  @!P4 IADD3 R12, PT, PT, R12, -R9, RZ ;  /* 0x800000090c0cc210 */ /* 0x000fe20007ffe0ff */
[----:B------:R-:W-:Y:S02]  /*0460*/  IMAD.IADD R9, R7, 0x1, R6 ;  /* 0x0000000107097824 */ /* 0x000fe400078e0206 */
[----:B------:R-:W-:Y:S02]  /*0470*/  SEL R10, R11, R10, !P1 ;  /* 0x0000000a0b0a7207 */ /* 0x000fe40004800000 */
[----:B------:R-:W-:Y:S02]  /*0480*/  @!P3 IADD3 R12, PT, PT, -R12, RZ, RZ ;  /* 0x000000ff0c0cb210 */ /* 0x000fe40007ffe1ff */
[C---:B------:R-:W-:Y:S02]  /*0490*/  ISETP.NE.AND P0, PT, R10.reuse, RZ, PT ;  /* 0x000000ff0a00720c */ /* 0x040fe40003f05270 */
[----:B------:R-:W-:Y:S01]  /*04a0*/  ISETP.NE.AND P2, PT, R10, UR4, PT ;  /* 0x000000040a007c0c */ /* 0x000fe2000bf45270 */
[----:B------:R-:W-:Y:S01]  /*04b0*/  VIADD R16, R8, 0xffffffff ;  /* 0xffffffff08107836 */ /* 0x000fe20000000000 */
[----:B------:R-:W-:Y:S01]  /*04c0*/  ISETP.GE.AND P4, PT, R9, UR5, PT ;  /* 0x0000000509007c0c */ /* 0x000fe2000bf86270 */
[----:B------:R-:W0:Y:S01]  /*04d0*/  LDCU UR4, c[0x0][0x398] ;  /* 0x00007300ff0477ac */ /* 0x000e220008000800 */
[----:B------:R-:W-:-:S02]  /*04e0*/  ISETP.GE.AND P3, PT, R17, RZ, PT ;  /* 0x000000ff1100720c */ /* 0x000fc40003f66270 */
[----:B------:R-:W-:Y:S02]  /*04f0*/  SEL R21, R11, R12, !P1 ;  /* 0x0000000c0b157207 */ /* 0x000fe40004800000 */
[----:B------:R-:W1:Y:S03]  /*0500*/  LDC.64 R10, c[0x0][0x390] ;  /* 0x0000e400ff0a7b82 */ /* 0x000e660000000a00 */
[----:B------:R-:W-:Y:S02]  /*0510*/  @P0 IMAD.IADD R13, R7, 0x1, -R8 ;  /* 0x00000001070d0824 */ /* 0x000fe400078e0a08 */
[----:B------:R-:W-:-:S04]  /*0520*/  @P2 IMAD.WIDE R18, R8, 0x4, R2 ;  /* 0x0000000408122825 */ /* 0x000fc800078e0202 */
[----:B------:R-:W-:Y:S01]  /*0530*/  @P0 IMAD.WIDE R12, R13, 0x4, R4 ;  /* 0x000000040d0c0825 */ /* 0x000fe200078e0204 */
[----:B------:R-:W-:-:S03]  /*0540*/  ISETP.NE.AND P1, PT, R21, RZ, PT ;  /* 0x000000ff1500720c */ /* 0x000fc60003f25270 */
[----:B------:R-:W-:-:S04]  /*0550*/  @!P4 IMAD.WIDE R14, R6, 0x4, R2 ;  /* 0x00000004060ec825 */ /* 0x000fc800078e0202 */
[----:B-1----:R-:W-:-:S06]  /*0560*/  IMAD.WIDE R10, R7, 0x4, R10 ;  /* 0x00000004070a7825 */ /* 0x002fcc00078e020a */
[----:B------:R-:W2:Y:S01]  /*0570*/  LDG.E R11, desc[UR6][R10.64] ;  /* 0x000000060a0b7981 */ /* 0x000ea2000c1e1900 */
[--C-:B---3--:R-:W-:Y:S01]  /*0580*/  IMAD.MOV.U32 R9, RZ, RZ, R0.reuse ;  /* 0x000000ffff097224 */ /* 0x108fe200078e0000 */
[-C--:B------:R-:W-:Y:S02]  /*0590*/  MOV R20, R0.reuse ;  /* 0x0000000000147202 */ /* 0x080fe40000000f00 */
[----:B------:R-:W-:Y:S01]  /*05a0*/  MOV R8, R0 ;  /* 0x0000000000087202 */ /* 0x000fe20000000f00 */
[----:B------:R-:W-:Y:S02]  /*05b0*/  IMAD.MOV.U32 R6, RZ, RZ, R0 ;  /* 0x000000ffff067224 */ /* 0x000fe400078e0000 */
[----:B------:R1:W3:Y:S04]  /*05c0*/  @P2 LDG.E R9, desc[UR6][R18.64] ;  /* 0x0000000612092981 */ /* 0x0002e8000c1e1900 */
[----:B------:R-:W3:Y:S01]  /*05d0*/  @P0 LDG.E R20, desc[UR6][R12.64] ;  /* 0x000000060c140981 */ /* 0x000ee2000c1e1900 */
[----:B------:R-:W-:Y:S01]  /*05e0*/  ISETP.NE.AND P0, PT, R21, R16, PT ;  /* 0x000000101500720c */ /* 0x000fe20003f05270 */
[----:B------:R-:W-:-:S02]  /*05f0*/  @P3 IMAD.WIDE.U32 R16, R17, 0x4, R4 ;  /* 0x0000000411103825 */ /* 0x000fc400078e0004 */
[----:B------:R-:W4:Y:S01]  /*0600*/  @!P4 LDG.E R8, desc[UR6][R14.64] ;  /* 0x000000060e08c981 */ /* 0x000f22000c1e1900 */
[----:B------:R-:W5:Y:S01]  /*0610*/  LDC.64 R4, c[0x0][0x388] ;  /* 0x0000e200ff047b82 */ /* 0x000f620000000a00 */
[-C--:B-1----:R-:W-:Y:S02]  /*0620*/  MOV R18, R0.reuse ;  /* 0x0000000000127202 */ /* 0x082fe40000000f00 */
[----:B------:R-:W2:Y:S01]  /*0630*/  @P3 LDG.E R6, desc[UR6][R16.64] ;  /* 0x0000000610063981 */ /* 0x000ea2000c1e1900 */
[----:B------:R-:W-:-:S03]  /*0640*/  MOV R19, R0 ;  /* 0x0000000000137202 */ /* 0x000fc60000000f00 */
[----:B------:R-:W2:Y:S04]  /*0650*/  @P1 LDG.E R18, desc[UR6][R2.64+-0x4] ;  /* 0xfffffc0602121981 */ /* 0x000ea8000c1e1900 */
[----:B------:R-:W2:Y:S01]  /*0660*/  @P0 LDG.E R19, desc[UR6][R2.64+0x4] ;  /* 0x0000040602130981 */ /* 0x000ea2000c1e1900 */
[----:B-----5:R-:W-:-:S04]  /*0670*/  IMAD.WIDE R4, R7, 0x4, R4 ;  /* 0x0000000407047825 */ /* 0x020fc800078e0204 */
[----:B---3--:R-:W-:-:S04]  /*0680*/  FADD R9, R9, R20 ;  /* 0x0000001409097221 */ /* 0x008fc80000000000 */
[----:B----4-:R-:W-:-:S04]  /*0690*/  FADD R9, R9, R8 ;  /* 0x0000000809097221 */ /* 0x010fc80000000000 */
[----:B--2---:R-:W-:-:S04]  /*06a0*/  FADD R9, R9, R6 ;  /* 0x0000000609097221 */ /* 0x004fc80000000000 */
[----:B------:R-:W-:-:S04]  /*06b0*/  FADD R6, R9, R18 ;  /* 0x0000001209067221 */ /* 0x000fc80000000000 */
[----:B------:R-:W-:-:S04]  /*06c0*/  FADD R9, R6, R19 ;  /* 0x0000001306097221 */ /* 0x000fc80000000000 */
[----:B------:R-:W-:-:S04]  /*06d0*/  FFMA R9, R0, -6, R9 ;  /* 0xc0c0000000097823 */ /* 0x000fc80000000009 */
[----:B0-----:R-:W-:-:S04]  /*06e0*/  FMUL R9, R9, UR4 ;  /* 0x0000000409097c20 */ /* 0x001fc80008400000 */
[----:B------:R-:W-:-:S05]  /*06f0*/  FFMA R9, R11, R9, R0 ;  /* 0x000000090b097223 */ /* 0x000fca0000000000 */
[----:B------:R-:W-:Y:S01]  /*0700*/  STG.E desc[UR6][R4.64], R9 ;  /* 0x0000000904007986 */ /* 0x000fe2000c101906 */
[----:B------:R-:W-:Y:S05]  /*0710*/  EXIT ;  /* 0x000000000000794d */ /* 0x000fea0003800000 */
.L_x_0:
[----:B------:R-:W-:-:S00]  /*0720*/  BRA `(.L_x_0) ;  /* 0xfffffffc00fc7947 */ /* 0x000fc0000383ffff */
[----:B------:R-:W-:-:S00]  /*0730*/  NOP ;  /* 0x0000000000007918 */ /* 0x000fc00000000000 */
        /* <DEDUP_REMOVED lines=12> */
.L_x_12:


//--------------------- .text._Z8twodfuncPfS_S_fiii --------------------------
	.section	.text._Z8twodfuncPfS_S_fiii,"ax",@progbits
	.align	128
        .global         _Z8twodfuncPfS_S_fiii
        .type           _Z8twodfuncPfS_S_fiii,@function
        .size           _Z8twodfuncPfS_S_fiii,(.L_x_13 - _Z8twodfuncPfS_S_fiii)
        .other          _Z8twodfuncPfS_S_fiii,@"STO_CUDA_ENTRY STV_DEFAULT"
_Z8twodfuncPfS_S_fiii:
.text._Z8twodfuncPfS_S_fiii:
        /* <DEDUP_REMOVED lines=8> */
[C---:B------:R-:W-:Y:S01]  /*0080*/  ISETP.NE.AND P0, PT, R0.reuse, RZ, PT ;  /* 0x000000ff0000720c */ /* 0x040fe20003f05270 */
[----:B------:R-:W0:Y:S01]  /*0090*/  LDC R7, c[0x0][0x39c] ;  /* 0x0000e700ff077b82 */ /* 0x000e220000000800 */
[----:B------:R-:W1:Y:S07]  /*00a0*/  LDCU.64 UR4, c[0x0][0x358] ;  /* 0x00006b00ff0477ac */ /* 0x000e6e0008000a00 */
[----:B------:R-:W2:Y:S08]  /*00b0*/  LDC.64 R14, c[0x0][0x380] ;  /* 0x0000e000ff0e7b82 */ /* 0x000eb00000000a00 */
[----:B------:R-:W3:Y:S01]  /*00c0*/  @!P0 LDC.64 R16, c[0x0][0x380] ;  /* 0x0000e000ff108b82 */ /* 0x000ee20000000a00 */
[----:B0-----:R-:W-:-:S07]  /*00d0*/  IADD3 R9, PT, PT, R0, R7, RZ ;  /* 0x0000000700097210 */ /* 0x001fce0007ffe0ff */
[----:B------:R-:W0:Y:S01]  /*00e0*/  @!P0 LDC.64 R18, c[0x0][0x390] ;  /* 0x0000e400ff128b82 */ /* 0x000e220000000a00 */
[----:B------:R-:W-:Y:S01]  /*00f0*/  IADD3 R3, PT, PT, R0, -R7, RZ ;  /* 0x8000000700037210 */ /* 0x000fe20007ffe0ff */
[----:B--2---:R-:W-:-:S06]  /*0100*/  IMAD.WIDE R12, R9, 0x4, R14 ;  /* 0x00000004090c7825 */ /* 0x004fcc00078e020e */
[----:B------:R-:W2:Y:S01]  /*0110*/  @!P0 LDC R20, c[0x0][0x398] ;  /* 0x0000e600ff148b82 */ /* 0x000ea20000000800 */
[----:B------:R-:W-:Y:S01]  /*0120*/  IMAD.WIDE R14, R3, 0x4, R14 ;  /* 0x00000004030e7825 */ /* 0x000fe200078e020e */
[----:B-1----:R-:W4:Y:S04]  /*0130*/  LDG.E R5, desc[UR4][R12.64] ;  /* 0x000000040c057981 */ /* 0x002f28000c1e1900 */
[----:B---3--:R-:W4:Y:S01]  /*0140*/  @!P0 LDG.E R16, desc[UR4][R16.64] ;  /* 0x0000000410108981 */ /* 0x008f22000c1e1900 */
[----:B------:R-:W-:Y:S01]  /*0150*/  IMAD.WIDE R2, R7, 0x4, R14 ;  /* 0x0000000407027825 */ /* 0x000fe200078e020e */
[----:B------:R-:W1:Y:S02]  /*0160*/  @!P0 LDC.64 R10, c[0x0][0x388] ;  /* 0x0000e200ff0a8b82 */ /* 0x000e640000000a00 */
[----:B------:R3:W5:Y:S04]  /*0170*/  LDG.E R8, desc[UR4][R14.64] ;  /* 0x000000040e087981 */ /* 0x000768000c1e1900 */
[----:B------:R-:W3:Y:S04]  /*0180*/  LDG.E R6, desc[UR4][R2.64+0x4] ;  /* 0x0000040402067981 */ /* 0x000ee8000c1e1900 */
[----:B0-----:R-:W2:Y:S04]  /*0190*/  @!P0 LDG.E R19, desc[UR4][R18.64] ;  /* 0x0000000412138981 */ /* 0x001ea8000c1e1900 */
[----:B------:R0:W5:Y:S01]  /*01a0*/  LDG.E R4, desc[UR4][R2.64+-0x4] ;  /* 0xfffffc0402047981 */ /* 0x000162000c1e1900 */
[----:B----4-:R-:W-:-:S04]  /*01b0*/  @!P0 FADD R21, R5, R16 ;  /* 0x0000001005158221 */ /* 0x010fc80000000000 */
[----:B------:R-:W-:-:S04]  /*01c0*/  @!P0 FADD R21, R16, R21 ;  /* 0x0000001510158221 */ /* 0x000fc80000000000 */
[----:B---3--:R-:W-:-:S04]  /*01d0*/  @!P0 FADD R21, R6, R21 ;  /* 0x0000001506158221 */ /* 0x008fc80000000000 */
[----:B------:R-:W-:-:S04]  /*01e0*/  @!P0 FFMA R21, R16, -4, R21 ;  /* 0xc080000010158823 */ /* 0x000fc80000000015 */
[----:B--2---:R-:W-:-:S04]  /*01f0*/  @!P0 FMUL R21, R21, R20 ;  /* 0x0000001415158220 */ /* 0x004fc80000400000 */
[----:B------:R-:W-:-:S05]  /*0200*/  @!P0 FFMA R21, R19, R21, R16 ;  /* 0x0000001513158223 */ /* 0x000fca0000000010 */
[----:B-1----:R0:W-:Y:S01]  /*0210*/  @!P0 STG.E desc[UR4][R10.64], R21 ;  /* 0x000000150a008986 */ /* 0x0021e2000c101904 */
[----:B------:R-:W-:Y:S05]  /*0220*/  @!P0 EXIT ;  /* 0x000000000000894d */ /* 0x000fea0003800000 */
[----:B------:R-:W0:Y:S02]  /*0230*/  LDCU UR6, c[0x0][0x3a0] ;  /* 0x00007400ff0677ac */ /* 0x000e240008000800 */
[----:B0-----:R-:W-:-:S05]  /*0240*/  IMAD R10, R7, UR6, RZ ;  /* 0x00000006070a7c24 */ /* 0x001fca000f8e02ff */
[----:B------:R-:W-:-:S04]  /*0250*/  IADD3 R11, PT, PT, R10, -0x1, RZ ;  /* 0xffffffff0a0b7810 */ /* 0x000fc80007ffe0ff */
[----:B------:R-:W-:-:S13]  /*0260*/  ISETP.NE.AND P0, PT, R0, R11, PT ;  /* 0x0000000b0000720c */ /* 0x000fda0003f05270 */
[----:B------:R-:W-:Y:S05]  /*0270*/  @P0 BRA `(.L_x_1) ;  /* 0x00000000003c0947 */ /* 0x000fea0003800000 */
[----:B------:R-:W0:Y:S01]  /*0280*/  LDC.64 R6, c[0x0][0x390] ;  /* 0x0000e400ff067b82 */ /* 0x000e220000000a00 */
[----:B------:R-:W2:Y:S01]  /*0290*/  LDG.E R3, desc[UR4][R2.64] ;  /* 0x0000000402037981 */ /* 0x000ea2000c1e1900 */
[----:B------:R-:W1:Y:S06]  /*02a0*/  LDCU UR6, c[0x0][0x398] ;  /* 0x00007300ff0677ac */ /* 0x000e6c0008000800 */
[----:B------:R-:W3:Y:S01]  /*02b0*/  LDC.64 R10, c[0x0][0x388] ;  /* 0x0000e200ff0a7b82 */ /* 0x000ee20000000a00 */
[----:B0-----:R-:W-:-:S06]  /*02c0*/  IMAD.WIDE R6, R0, 0x4, R6 ;  /* 0x0000000400067825 */ /* 0x001fcc00078e0206 */
[----:B------:R-:W4:Y:S01]  /*02d0*/  LDG.E R6, desc[UR4][R6.64] ;  /* 0x0000000406067981 */ /* 0x000f22000c1e1900 */
[----:B--2--5:R-:W-:-:S04]  /*02e0*/  FADD R8, R8, R3 ;  /* 0x0000000308087221 */ /* 0x024fc80000000000 */
[----:B------:R-:W-:-:S04]  /*02f0*/  FADD R5, R3, R8 ;  /* 0x0000000803057221 */ /* 0x000fc80000000000 */
[----:B------:R-:W-:-:S04]  /*0300*/  FADD R4, R4, R5 ;  /* 0x0000000504047221 */ /* 0x000fc80000000000 */
[----:B------:R-:W-:-:S04]  /*0310*/  FFMA R4, R3, -4, R4 ;  /* 0xc080000003047823 */ /* 0x000fc80000000004 */
[----:B-1----:R-:W-:Y:S01]  /*0320*/  FMUL R8, R4, UR6 ;  /* 0x0000000604087c20 */ /* 0x002fe20008400000 */
[----:B---3--:R-:W-:-:S04]  /*0330*/  IMAD.WIDE R4, R0, 0x4, R10 ;  /* 0x0000000400047825 */ /* 0x008fc800078e020a */
[----:B----4-:R-:W-:-:S05]  /*0340*/  FFMA R3, R6, R8, R3 ;  /* 0x0000000806037223 */ /* 0x010fca0000000003 */
[----:B------:R-:W-:Y:S01]  /*0350*/  STG.E desc[UR4][R4.64], R3 ;  /* 0x0000000304007986 */ /* 0x000fe2000c101904 */
[----:B------:R-:W-:Y:S05]  /*0360*/  EXIT ;  /* 0x000000000000794d */ /* 0x000fea0003800000 */
.L_x_1:
[----:B------:R-:W-:Y:S01]  /*0370*/  ISETP.NE.AND P0, PT, R9, R10, PT ;  /* 0x0000000a0900720c */ /* 0x000fe20003f05270 */
[----:B------:R-:W-:-:S12]  /*0380*/  BSSY.RECONVERGENT B0, `(.L_x_2) ;  /* 0x0000029000007945 */ /* 0x000fd80003800200 */
[----:B------:R-:W-:Y:S05]  /*0390*/  @P0 BRA `(.L_x_3) ;  /* 0x00000000009c0947 */ /* 0x000fea0003800000 */
[----:B------:R-:W-:Y:S02]  /*03a0*/  IABS R14, R7 ;  /* 0x00000007000e7213 */ /* 0x000fe40000000000 */
[----:B------:R-:W-:Y:S02]  /*03b0*/  IABS R16, R0 ;  /* 0x0000000000107213 */ /* 0x000fe40000000000 */
[----:B------:R-:W0:Y:S01]  /*03c0*/  I2F.RP R11, R14 ;  /* 0x0000000e000b7306 */ /* 0x000e220000209400 */
[----:B------:R-:W-:-:S07]  /*03d0*/  ISETP.GE.AND P2, PT, R0, RZ, PT ;  /* 0x000000ff0000720c */ /* 0x000fce0003f46270 */
[----:B0-----:R-:W0:Y:S02]  /*03e0*/  MUFU.RCP R11, R11 ;  /* 0x0000000b000b7308 */ /* 0x001e240000001000 */
[----:B0-----:R-:W-:-:S06]  /*03f0*/  IADD3 R12, PT, PT, R11, 0xffffffe, RZ ;  /* 0x0ffffffe0b0c7810 */ /* 0x001fcc0007ffe0ff */
[----:B------:R0:W1:Y:S02]  /*0400*/  F2I.FTZ.U32.TRUNC.NTZ R13, R12 ;  /* 0x0000000c000d7305 */ /* 0x000064000021f000 */
[----:B0-----:R-:W-:Y:S01]  /*0410*/  HFMA2 R12, -RZ, RZ, 0, 0 ;  /* 0x00000000ff0c7431 */ /* 0x001fe200000001ff */
[----:B-1----:R-:W-:-:S05]  /*0420*/  IADD3 R15, PT, PT, RZ, -R13, RZ ;  /* 0x8000000dff0f7210 */ /* 0x002fca0007ffe0ff */
[----:B------:R-:W-:-:S04]  /*0430*/  IMAD R15, R15, R14, RZ ;  /* 0x0000000e0f0f7224 */ /* 0x000fc800078e02ff */
[----:B------:R-:W-:Y:S01]  /*0440*/  IMAD.HI.U32 R13, R13, R15, R12 ;  /* 0x0000000f0d0d7227 */ /* 0x000fe200078e000c */
[----:B------:R-:W-:-:S05]  /*0450*/  MOV R15, R16 ;  /* 0x00000010000f7202 */ /* 0x000fca0000000f00 */
[----:B------:R-:W-:-:S05]  /*0460*/  IMAD.HI.U32 R13, R13, R15, RZ ;  /* 0x0000000f0d0d7227 */ /* 0x000fca00078e00ff */
[----:B------:R-:W-:-:S05]  /*0470*/  IADD3 R13, PT, PT, -R13, RZ, RZ ;  /* 0x000000ff0d0d7210 */ /* 0x000fca0007ffe1ff */
[----:B------:R-:W-:-:S05]  /*0480*/  IMAD R11, R14, R13, R15 ;  /* 0x0000000d0e0b7224 */ /* 0x000fca00078e020f */
[----:B------:R-:W-:-:S13]  /*0490*/  ISETP.GT.U32.AND P0, PT, R14, R11, PT ;  /* 0x0000000b0e00720c */ /* 0x000fda0003f04070 */
[----:B------:R-:W-:Y:S02]  /*04a0*/  @!P0 IADD3 R11, PT, PT, R11, -R14, RZ ;  /* 0x8000000e0b0b8210 */ /* 0x000fe40007ffe0ff */
[----:B------:R-:W-:Y:S02]  /*04b0*/  ISETP.NE.AND P0, PT, R7, RZ, PT ;  /* 0x000000ff0700720c */ /* 0x000fe40003f05270 */
[----:B------:R-:W-:-:S13]  /*04c0*/  ISETP.GT.U32.AND P1, PT, R14, R11, PT ;  /* 0x0000000b0e00720c */ /* 0x000fda0003f24070 */
[----:B------:R-:W-:-:S04]  /*04d0*/  @!P1 IADD3 R11, PT, PT, R11, -R14, RZ ;  /* 0x8000000e0b0b9210 */ /* 0x000fc80007ffe0ff */
[----:B------:R-:W-:Y:S02]  /*04e0*/  @!P2 IADD3 R11, PT, PT, -R11, RZ, RZ ;  /* 0x000000ff0b0ba210 */ /* 0x000fe40007ffe1ff */
[----:B------:R-:W-:-:S04]  /*04f0*/  @!P0 LOP3.LUT R11, RZ, R7, RZ, 0x33, !PT ;  /* 0x00000007ff0b8212 */ /* 0x000fc800078e33ff */
[----:B------:R-:W-:-:S13]  /*0500*/  ISETP.NE.AND P0, PT, R11, RZ, PT ;  /* 0x000000ff0b00720c */ /* 0x000fda0003f05270 */
[----:B------:R-:W-:Y:S05]  /*0510*/  @P0 BRA `(.L_x_3) ;  /* 0x00000000003c0947 */ /* 0x000fea0003800000 */
[----:B-----5:R-:W0:Y:S01]  /*0520*/  LDC.64 R4, c[0x0][0x390] ;  /* 0x0000e400ff047b82 */ /* 0x020e220000000a00 */
[----:B------:R-:W2:Y:S01]  /*0530*/  LDG.E R3, desc[UR4][R2.64] ;  /* 0x0000000402037981 */ /* 0x000ea2000c1e1900 */
[----:B------:R-:W1:Y:S06]  /*0540*/  LDCU UR6, c[0x0][0x398] ;  /* 0x00007300ff0677ac */ /* 0x000e6c0008000800 */
[----:B------:R-:W3:Y:S01]  /*0550*/  LDC.64 R10, c[0x0][0x388] ;  /* 0x0000e200ff0a7b82 */ /* 0x000ee20000000a00 */
[----:B0-----:R-:W-:-:S06]  /*0560*/  IMAD.WIDE R4, R0, 0x4, R4 ;  /* 0x0000000400047825 */ /* 0x001fcc00078e0204 */
[----:B------:R-:W4:Y:S01]  /*0570*/  LDG.E R4, desc[UR4][R4.64] ;  /* 0x0000000404047981 */ /* 0x000f22000c1e1900 */
[----:B---3--:R-:W-:-:S04]  /*0580*/  IMAD.WIDE R10, R0, 0x4, R10 ;  /* 0x00000004000a7825 */ /* 0x008fc800078e020a */
[----:B--2---:R-:W-:-:S04]  /*0590*/  FADD R8, R8, R3 ;  /* 0x0000000308087221 */ /* 0x004fc80000000000 */
[----:B------:R-:W-:-:S04]  /*05a0*/  FADD R7, R3, R8 ;  /* 0x0000000803077221 */ /* 0x000fc80000000000 */
[----:B------:R-:W-:-:S04]  /*05b0*/  FADD R6, R6, R7 ;  /* 0x0000000706067221 */ /* 0x000fc80000000000 */
[----:B------:R-:W-:-:S04]  /*05c0*/  FFMA R6, R3, -4, R6 ;  /* 0xc080000003067823 */ /* 0x000fc80000000006 */
[----:B-1----:R-:W-:-:S04]  /*05d0*/  FMUL R6, R6, UR6 ;  /* 0x0000000606067c20 */ /* 0x002fc80008400000 */
[----:B----4-:R-:W-:-:S05]  /*05e0*/  FFMA R3, R4, R6, R3 ;  /* 0x0000000604037223 */ /* 0x010fca0000000003 */
[----:B------:R-:W-:Y:S01]  /*05f0*/  STG.E desc[UR4][R10.64], R3 ;  /* 0x000000030a007986 */ /* 0x000fe2000c101904 */
[----:B------:R-:W-:Y:S05]  /*0600*/  EXIT ;  /* 0x000000000000794d */ /* 0x000fea0003800000 */
.L_x_3:
[----:B------:R-:W-:Y:S05]  /*0610*/  BSYNC.RECONVERGENT B0 ;  /* 0x0000000000007941 */ /* 0x000fea0003800200 */
.L_x_2:
[----:B------:R-:W-:Y:S01]  /*0620*/  ISETP.GE.AND P0, PT, R0, R7, PT ;  /* 0x000000070000720c */ /* 0x000fe20003f06270 */
[----:B------:R-:W-:-:S12]  /*0630*/  BSSY.RECONVERGENT B0, `(.L_x_4) ;  /* 0x000003d000007945 */ /* 0x000fd80003800200 */
[----:B------:R-:W-:Y:S05]  /*0640*/  @P0 BRA `(.L_x_5) ;  /* 0x0000000000e40947 */ /* 0x000fea0003800000 */
[----:B------:R-:W-:Y:S02]  /*0650*/  IABS R11, R7 ;  /* 0x00000007000b7213 */ /* 0x000fe40000000000 */
[----:B------:R-:W-:Y:S02]  /*0660*/  ISETP.GE.AND P1, PT, R0, RZ, PT ;  /* 0x000000ff0000720c */ /* 0x000fe40003f26270 */
[----:B------:R-:W0:Y:S01]  /*0670*/  I2F.RP R14, R11 ;  /* 0x0000000b000e7306 */ /* 0x000e220000209400 */
[----:B------:R-:W-:-:S07]  /*0680*/  ISETP.NE.AND P2, PT, R7, RZ, PT ;  /* 0x000000ff0700720c */ /* 0x000fce0003f45270 */
[----:B0-----:R-:W0:Y:S02]  /*0690*/  MUFU.RCP R14, R14 ;  /* 0x0000000e000e7308 */ /* 0x001e240000001000 */
[----:B0-----:R-:W-:-:S06]  /*06a0*/  IADD3 R12, PT, PT, R14, 0xffffffe, RZ ;  /* 0x0ffffffe0e0c7810 */ /* 0x001fcc0007ffe0ff */
[----:B------:R0:W1:Y:S02]  /*06b0*/  F2I.FTZ.U32.TRUNC.NTZ R13, R12 ;  /* 0x0000000c000d7305 */ /* 0x000064000021f000 */
[----:B0-----:R-:W-:Y:S01]  /*06c0*/  HFMA2 R12, -RZ, RZ, 0, 0 ;  /* 0x00000000ff0c7431 */ /* 0x001fe200000001ff */
[----:B-1----:R-:W-:-:S05]  /*06d0*/  IADD3 R16, PT, PT, RZ, -R13, RZ ;  /* 0x8000000dff107210 */ /* 0x002fca0007ffe0ff */
[----:B------:R-:W-:Y:S01]  /*06e0*/  IMAD R15, R16, R11, RZ ;  /* 0x0000000b100f7224 */ /* 0x000fe200078e02ff */
[----:B------:R-:W-:-:S03]  /*06f0*/  IABS R16, R0 ;  /* 0x0000000000107213 */ /* 0x000fc60000000000 */
[----:B------:R-:W-:Y:S01]  /*0700*/  IMAD.HI.U32 R15, R13, R15, R12 ;  /* 0x0000000f0d0f7227 */ /* 0x000fe200078e000c */
[----:B------:R-:W-:-:S05]  /*0710*/  IADD3 R12, PT, PT, R7, -0x1, RZ ;  /* 0xffffffff070c7810 */ /* 0x000fca0007ffe0ff */
[----:B------:R-:W-:-:S05]  /*0720*/  IMAD.HI.U32 R15, R15, R16, RZ ;  /* 0x000000100f0f7227 */ /* 0x000fca00078e00ff */
[----:B------:R-:W-:-:S05]  /*0730*/  IADD3 R15, PT, PT, -R15, RZ, RZ ;  /* 0x000000ff0f0f7210 */ /* 0x000fca0007ffe1ff */
[----:B------:R-:W-:-:S05]  /*0740*/  IMAD R16, R11, R15, R16 ;  /* 0x0000000f0b107224 */ /* 0x000fca00078e0210 */
[----:B------:R-:W-:-:S13]  /*0750*/  ISETP.GT.U32.AND P0, PT, R11, R16, PT ;  /* 0x000000100b00720c */ /* 0x000fda0003f04070 */
[----:B------:R-:W-:-:S04]  /*0760*/  @!P0 IADD3 R16, PT, PT, R16, -R11, RZ ;  /* 0x8000000b10108210 */ /* 0x000fc80007ffe0ff */
[----:B------:R-:W-:-:S13]  /*0770*/  ISETP.GT.U32.AND P0, PT, R11, R16, PT ;  /* 0x000000100b00720c */ /* 0x000fda0003f04070 */
[----:B------:R-:W-:-:S04]  /*0780*/  @!P0 IADD3 R16, PT, PT, R16, -R11, RZ ;  /* 0x8000000b10108210 */ /* 0x000fc80007ffe0ff */
[----:B------:R-:W-:-:S04]  /*0790*/  MOV R11, R16 ;  /* 0x00000010000b7202 */ /* 0x000fc80000000f00 */
[----:B------:R-:W-:Y:S02]  /*07a0*/  @!P1 IADD3 R11, PT, PT, -R11, RZ, RZ ;  /* 0x000000ff0b0b9210 */ /* 0x000fe40007ffe1ff */
[----:B------:R-:W-:-:S04]  /*07b0*/  @!P2 LOP3.LUT R11, RZ, R7, RZ, 0x33, !PT ;  /* 0x00000007ff0ba212 */ /* 0x000fc800078e33ff */
[----:B------:R-:W-:-:S13]  /*07c0*/  ISETP.NE.AND P0, PT, R11, R12, PT ;  /* 0x0000000c0b00720c */ /* 0x000fda0003f05270 */
[----:B------:R-:W-:Y:S05]  /*07d0*/  @P0 BRA `(.L_x_6) ;  /* 0x00000000003c0947 */ /* 0x000fea0003800000 */
[----:B------:R-:W0:Y:S01]  /*07e0*/  LDC.64 R6, c[0x0][0x390] ;  /* 0x0000e400ff067b82 */ /* 0x000e220000000a00 */
[----:B------:R-:W2:Y:S01]  /*07f0*/  LDG.E R2, desc[UR4][R2.64] ;  /* 0x0000000402027981 */ /* 0x000ea2000c1e1900 */
[----:B------:R-:W1:Y:S06]  /*0800*/  LDCU UR6, c[0x0][0x398] ;  /* 0x00007300ff0677ac */ /* 0x000e6c0008000800 */
[----:B-----5:R-:W3:Y:S01]  /*0810*/  LDC.64 R8, c[0x0][0x388] ;  /* 0x0000e200ff087b82 */ /* 0x020ee20000000a00 */
        /* <DEDUP_REMOVED lines=11> */
.L_x_6:
[----:B------:R-:W-:-:S13]  /*08d0*/  ISETP.GT.AND P0, PT, R9, R10, PT ;  /* 0x0000000a0900720c */ /* 0x000fda0003f04270 */
        /* <DEDUP_REMOVED lines=16> */
.L_x_5:
[----:B------:R-:W-:-:S13]  /*09e0*/  ISETP.GT.AND P0, PT, R9, R10, PT ;  /* 0x0000000a0900720c */ /* 0x000fda0003f04270 */
[----:B------:R-:W-:Y:S05]  /*09f0*/  @!P0 BRA `(.L_x_8) ;  /* 0x0000000000408947 */ /* 0x000fea0003800000 */
.L_x_7:
[----:B------:R-:W-:Y:S05]  /*0a00*/  BSYNC.RECONVERGENT B0 ;  /* 0x0000000000007941 */ /* 0x000fea0003800200 */
.L_x_4:
[----:B------:R-:W0:Y:S01]  /*0a10*/  LDC.64 R10, c[0x0][0x390] ;  /* 0x0000e400ff0a7b82 */ /* 0x000e220000000a00 */
[----:B------:R-:W2:Y:S01]  /*0a20*/  LDG.E R3, desc[UR4][R2.64] ;  /* 0x0000000402037981 */ /* 0x000ea2000c1e1900 */
[----:B------:R-:W1:Y:S06]  /*0a30*/  LDCU UR6, c[0x0][0x398] ;  /* 0x00007300ff0677ac */ /* 0x000e6c0008000800 */
[----:B------:R-:W3:Y:S01]  /*0a40*/  LDC.64 R12, c[0x0][0x388] ;  /* 0x0000e200ff0c7b82 */ /* 0x000ee20000000a00 */
[----:B0-----:R-:W-:-:S06]  /*0a50*/  IMAD.WIDE R10, R0, 0x4, R10 ;  /* 0x00000004000a7825 */ /* 0x001fcc00078e020a */
[----:B------:R-:W4:Y:S01]  /*0a60*/  LDG.E R10, desc[UR4][R10.64] ;  /* 0x000000040a0a7981 */ /* 0x000f22000c1e1900 */
[----:B---3--:R-:W-:-:S04]  /*0a70*/  IMAD.WIDE R12, R0, 0x4, R12 ;  /* 0x00000004000c7825 */ /* 0x008fc800078e020c */
[----:B--2--5:R-:W-:-:S04]  /*0a80*/  FADD R5, R8, R3 ;  /* 0x0000000308057221 */ /* 0x024fc80000000000 */
[----:B------:R-:W-:-:S04]  /*0a90*/  FADD R5, R4, R5 ;  /* 0x0000000504057221 */ /* 0x000fc80000000000 */
[----:B------:R-:W-:-:S04]  /*0aa0*/  FADD R6, R6, R5 ;  /* 0x0000000506067221 */ /* 0x000fc80000000000 */
[----:B------:R-:W-:-:S04]  /*0ab0*/  FFMA R6, R3, -4, R6 ;  /* 0xc080000003067823 */ /* 0x000fc80000000006 */
[----:B-1----:R-:W-:-:S04]  /*0ac0*/  FMUL R6, R6, UR6 ;  /* 0x0000000606067c20 */ /* 0x002fc80008400000 */
[----:B----4-:R-:W-:-:S05]  /*0ad0*/  FFMA R3, R10, R6, R3 ;  /* 0x000000060a037223 */ /* 0x010fca0000000003 */
[----:B------:R-:W-:Y:S01]  /*0ae0*/  STG.E desc[UR4][R12.64], R3 ;  /* 0x000000030c007986 */ /* 0x000fe2000c101904 */
[----:B------:R-:W-:Y:S05]  /*0af0*/  EXIT ;  /* 0x000000000000794d */ /* 0x000fea0003800000 */
.L_x_8:
        /* <DEDUP_REMOVED lines=11> */
[----:B------:R-:W-:-:S06]  /*0bb0*/  IMAD.HI.U32 R13, R11, R13, R10 ;  /* 0x0000000d0b0d7227 */ /* 0x000fcc00078e000a */
        /* <DEDUP_REMOVED lines=10> */
[----:B------:R-:W-:-:S13]  /*0c60*/  ISETP.NE.AND P0, PT, R9, RZ, PT ;  /* 0x000000ff0900720c */ /* 0x000fda0003f05270 */
[----:B------:R-:W-:Y:S05]  /*0c70*/  @P0 BRA `(.L_x_9) ;  /* 0x00000000003c0947 */ /* 0x000fea0003800000 */
[----:B------:R-:W0:Y:S01]  /*0c80*/  LDC.64 R10, c[0x0][0x390] ;  /* 0x0000e400ff0a7b82 */ /* 0x000e220000000a00 */
[----:B------:R-:W2:Y:S01]  /*0c90*/  LDG.E R2, desc[UR4][R2.64] ;  /* 0x0000000402027981 */ /* 0x000ea2000c1e1900 */
[----:B------:R-:W1:Y:S06]  /*0ca0*/  LDCU UR6, c[0x0][0x398] ;  /* 0x00007300ff0677ac */ /* 0x000e6c0008000800 */
[----:B------:R-:W3:Y:S01]  /*0cb0*/  LDC.64 R12, c[0x0][0x388] ;  /* 0x0000e200ff0c7b82 */ /* 0x000ee20000000a00 */
[----:B0-----:R-:W-:-:S06]  /*0cc0*/  IMAD.WIDE R10, R0, 0x4, R10 ;  /* 0x00000004000a7825 */ /* 0x001fcc00078e020a */
[----:B------:R-:W4:Y:S01]  /*0cd0*/  LDG.E R11, desc[UR4][R10.64] ;  /* 0x000000040a0b7981 */ /* 0x000f22000c1e1900 */
[----:B---3--:R-:W-:-:S04]  /*0ce0*/  IMAD.WIDE R12, R0, 0x4, R12 ;  /* 0x00000004000c7825 */ /* 0x008fc800078e020c */
[----:B--2---:R-:W-:-:S04]  /*0cf0*/  FADD R5, R5, R2 ;  /* 0x0000000205057221 */ /* 0x004fc80000000000 */
[----:B-----5:R-:W-:-:S04]  /*0d00*/  FADD R5, R8, R5 ;  /* 0x0000000508057221 */ /* 0x020fc80000000000 */
[----:B------:R-:W-:-:S04]  /*0d10*/  FADD R5, R6, R5 ;  /* 0x0000000506057221 */ /* 0x000fc80000000000 */
[----:B------:R-:W-:-:S04]  /*0d20*/  FFMA R5, R2, -4, R5 ;  /* 0xc080000002057823 */ /* 0x000fc80000000005 */
[----:B-1----:R-:W-:-:S04]  /*0d30*/  FMUL R5, R5, UR6 ;  /* 0x0000000605057c20 */ /* 0x002fc80008400000 */
[----:B----4-:R-:W-:-:S05]  /*0d40*/  FFMA R5, R11, R5, R2 ;  /* 0x000000050b057223 */ /* 0x010fca0000000002 */
[----:B------:R-:W-:Y:S01]  /*0d50*/  STG.E desc[UR4][R12.64], R5 ;  /* 0x000000050c007986 */ /* 0x000fe2000c101904 */
[----:B------:R-:W-:Y:S05]  /*0d60*/  EXIT ;  /* 0x000000000000794d */ /* 0x000fea0003800000 */
.L_x_9:
        /* <DEDUP_REMOVED lines=18> */
.L_x_10:
[----:B------:R-:W0:Y:S01]  /*0e90*/  LDC.64 R10, c[0x0][0x390] ;  /* 0x0000e400ff0a7b82 */ /* 0x000e220000000a00 */
[----:B------:R-:W2:Y:S01]  /*0ea0*/  LDG.E R2, desc[UR4][R2.64] ;  /* 0x0000000402027981 */ /* 0x000ea2000c1e1900 */
[----:B------:R-:W1:Y:S06]  /*0eb0*/  LDCU UR6, c[0x0][0x398] ;  /* 0x00007300ff0677ac */ /* 0x000e6c0008000800 */
[----:B------:R-:W3:Y:S01]  /*0ec0*/  LDC.64 R12, c[0x0][0x388] ;  /* 0x0000e200ff0c7b82 */ /* 0x000ee20000000a00 */
[----:B0-----:R-:W-:-:S06]  /*0ed0*/  IMAD.WIDE R10, R0, 0x4, R10 ;  /* 0x00000004000a7825 */ /* 0x001fcc00078e020a */
[----:B------:R-:W4:Y:S01]  /*0ee0*/  LDG.E R11, desc[UR4][R10.64] ;  /* 0x000000040a0b7981 */ /* 0x000f22000c1e1900 */
[----:B-----5:R-:W-:Y:S01]  /*0ef0*/  FADD R5, R5, R8 ;  /* 0x0000000805057221 */ /* 0x020fe20000000000 */
[----:B---3--:R-:W-:-:S04]  /*0f00*/  IMAD.WIDE R12, R0, 0x4, R12 ;  /* 0x00000004000c7825 */ /* 0x008fc800078e020c */
[----:B------:R-:W-:-:S04]  /*0f10*/  FADD R5, R4, R5 ;  /* 0x0000000504057221 */ /* 0x000fc80000000000 */
[----:B------:R-:W-:-:S04]  /*0f20*/  FADD R5, R6, R5 ;  /* 0x0000000506057221 */ /* 0x000fc80000000000 */
[----:B--2---:R-:W-:-:S04]  /*0f30*/  FFMA R5, R2, -4, R5 ;  /* 0xc080000002057823 */ /* 0x004fc80000000005 */
[----:B-1----:R-:W-:-:S04]  /*0f40*/  FMUL R5, R5, UR6 ;  /* 0x0000000605057c20 */ /* 0x002fc80008400000 */
[----:B----4-:R-:W-:-:S05]  /*0f50*/  FFMA R5, R11, R5, R2 ;  /* 0x000000050b057223 */ /* 0x010fca0000000002 */
[----:B------:R-:W-:Y:S01]  /*0f60*/  STG.E desc[UR4][R12.64], R5 ;  /* 0x000000050c007986 */ /* 0x000fe2000c101904 */
[----:B------:R-:W-:Y:S05]  /*0f70*/  EXIT ;  /* 0x000000000000794d */ /* 0x000fea0003800000 */
.L_x_11:
        /* <DEDUP_REMOVED lines=16> */
.L_x_13:


//--------------------- .nv.shared.reserved.0     --------------------------
	.section	.nv.shared.reserved.0,"aw",@nobits
	.weak		__nv_reservedSMEM_offset_0_alias
	.size		__nv_reservedSMEM_offset_0_alias, 0, 64
	.other		__nv_reservedSMEM_offset_0_alias,@"STO_CUDA_RESERVED_SHARED STV_DEFAULT"
__nv_reservedSMEM_offset_0_alias:
	.zero		0
	.zero		64


//--------------------- .nv.constant0._Z10threedfuncPfS_S_fiiii --------------------------
	.section	.nv.constant0._Z10threedfuncPfS_S_fiiii,"a",@progbits
	.sectionflags	@""
	.align	4
.nv.constant0._Z10threedfuncPfS_S_fiiii:
	.zero		940


//--------------------- .nv.constant0._Z8twodfuncPfS_S_fiii --------------------------
	.section	.nv.constant0._Z8twodfuncPfS_S_fiii,"a",@progbits
	.sectionflags	@""
	.align	4
.nv.constant0._Z8twodfuncPfS_S_fiii:
	.zero		936


//--------------------- SYMBOLS --------------------------

	.type		.nv.reservedSmem.offset0,@object
	.size		.nv.reservedSmem.offset0,0x4
